	.headerflags	@"EF_CUDA_TEXMODE_UNIFIED EF_CUDA_64BIT_ADDRESS EF_CUDA_ACCELERATORS EF_CUDA_SM90 EF_CUDA_VIRTUAL_SM(EF_CUDA_SM90)"
	.elftype	@"ET_EXEC"


//--------------------- .nv.info                  --------------------------
	.section	.nv.info,"",@"SHT_CUDA_INFO"
	.align	4


	//----- nvinfo : EIATTR_REGCOUNT
	.align		4
        /*0000*/ 	.byte	0x04, 0x2f
        /*0002*/ 	.short	(.L_3 - .L_2)
	.align		4
.L_2:
        /*0004*/ 	.word	index@(triton_poi_fused_cat_12)
        /*0008*/ 	.word	0x00000038


	//----- nvinfo : EIATTR_MIN_STACK_SIZE
	.align		4
.L_3:
        /*000c*/ 	.byte	0x04, 0x12
        /*000e*/ 	.short	(.L_5 - .L_4)
	.align		4
.L_4:
        /*0010*/ 	.word	index@(triton_poi_fused_cat_12)
        /*0014*/ 	.word	0x00000000


	//----- nvinfo : EIATTR_FRAME_SIZE
	.align		4
.L_5:
        /*0018*/ 	.byte	0x04, 0x11
        /*001a*/ 	.short	(.L_7 - .L_6)
	.align		4
.L_6:
        /*001c*/ 	.word	index@(triton_poi_fused_cat_12)
        /*0020*/ 	.word	0x00000000


	//----- nvinfo : EIATTR_MIN_STACK_SIZE
	.align		4
.L_7:
        /*0024*/ 	.byte	0x04, 0x12
        /*0026*/ 	.short	(.L_9 - .L_8)
	.align		4
.L_8:
        /*0028*/ 	.word	index@(triton_poi_fused_cat_12)
        /*002c*/ 	.word	0x00000000
.L_9:


//--------------------- .nv.info.triton_poi_fused_cat_12 --------------------------
	.section	.nv.info.triton_poi_fused_cat_12,"",@"SHT_CUDA_INFO"
	.sectionflags	@""
	.align	4


	//----- nvinfo : EIATTR_CUDA_API_VERSION
	.align		4
        /*0000*/ 	.byte	0x04, 0x37
        /*0002*/ 	.short	(.L_11 - .L_10)
.L_10:
        /*0004*/ 	.word	0x0000007c


	//----- nvinfo : EIATTR_KPARAM_INFO
	.align		4
.L_11:
        /*0008*/ 	.byte	0x04, 0x17
        /*000a*/ 	.short	(.L_13 - .L_12)
.L_12:
        /*000c*/ 	.word	0x00000000
        /*0010*/ 	.short	0x0015
        /*0012*/ 	.short	0x00a8
        /*0014*/ 	.byte	0x00, 0xf0, 0x11, 0x00


	//----- nvinfo : EIATTR_KPARAM_INFO
	.align		4
.L_13:
        /*0018*/ 	.byte	0x04, 0x17
        /*001a*/ 	.short	(.L_15 - .L_14)
.L_14:
        /*001c*/ 	.word	0x00000000
        /*0020*/ 	.short	0x0014
        /*0022*/ 	.short	0x00a0
        /*0024*/ 	.byte	0x00, 0xf4, 0x21, 0x00


	//----- nvinfo : EIATTR_KPARAM_INFO
	.align		4
.L_15:
        /*0028*/ 	.byte	0x04, 0x17
        /*002a*/ 	.short	(.L_17 - .L_16)
.L_16:
        /*002c*/ 	.word	0x00000000
        /*0030*/ 	.short	0x0013
        /*0032*/ 	.short	0x0098
        /*0034*/ 	.byte	0x00, 0xf4, 0x21, 0x00


	//----- nvinfo : EIATTR_KPARAM_INFO
	.align		4
.L_17:
        /*0038*/ 	.byte	0x04, 0x17
        /*003a*/ 	.short	(.L_19 - .L_18)
.L_18:
        /*003c*/ 	.word	0x00000000
        /*0040*/ 	.short	0x0012
        /*0042*/ 	.short	0x0090
        /*0044*/ 	.byte	0x00, 0xf4, 0x21, 0x00


	//----- nvinfo : EIATTR_KPARAM_INFO
	.align		4
.L_19:
        /*0048*/ 	.byte	0x04, 0x17
        /*004a*/ 	.short	(.L_21 - .L_20)
.L_20:
        /*004c*/ 	.word	0x00000000
        /*0050*/ 	.short	0x0011
        /*0052*/ 	.short	0x0088
        /*0054*/ 	.byte	0x00, 0xf4, 0x21, 0x00


	//----- nvinfo : EIATTR_KPARAM_INFO
	.align		4
.L_21:
        /*0058*/ 	.byte	0x04, 0x17
        /*005a*/ 	.short	(.L_23 - .L_22)
.L_22:
        /*005c*/ 	.word	0x00000000
        /*0060*/ 	.short	0x0010
        /*0062*/ 	.short	0x0080
        /*0064*/ 	.byte	0x00, 0xf4, 0x21, 0x00


	//----- nvinfo : EIATTR_KPARAM_INFO
	.align		4
.L_23:
        /*0068*/ 	.byte	0x04, 0x17
        /*006a*/ 	.short	(.L_25 - .L_24)
.L_24:
        /*006c*/ 	.word	0x00000000
        /*0070*/ 	.short	0x000f
        /*0072*/ 	.short	0x0078
        /*0074*/ 	.byte	0x00, 0xf4, 0x21, 0x00


	//----- nvinfo : EIATTR_KPARAM_INFO
	.align		4
.L_25:
        /*0078*/ 	.byte	0x04, 0x17
        /*007a*/ 	.short	(.L_27 - .L_26)
.L_26:
        /*007c*/ 	.word	0x00000000
        /*0080*/ 	.short	0x000e
        /*0082*/ 	.short	0x0070
        /*0084*/ 	.byte	0x00, 0xf4, 0x21, 0x00


	//----- nvinfo : EIATTR_KPARAM_INFO
	.align		4
.L_27:
        /*0088*/ 	.byte	0x04, 0x17
        /*008a*/ 	.short	(.L_29 - .L_28)
.L_28:
        /*008c*/ 	.word	0x00000000
        /*0090*/ 	.short	0x000d
        /*0092*/ 	.short	0x0068
        /*0094*/ 	.byte	0x00, 0xf4, 0x21, 0x00


	//----- nvinfo : EIATTR_KPARAM_INFO
	.align		4
.L_29:
        /*0098*/ 	.byte	0x04, 0x17
        /*009a*/ 	.short	(.L_31 - .L_30)
.L_30:
        /*009c*/ 	.word	0x00000000
        /*00a0*/ 	.short	0x000c
        /*00a2*/ 	.short	0x0060
        /*00a4*/ 	.byte	0x00, 0xf4, 0x21, 0x00


	//----- nvinfo : EIATTR_KPARAM_INFO
	.align		4
.L_31:
        /*00a8*/ 	.byte	0x04, 0x17
        /*00aa*/ 	.short	(.L_33 - .L_32)
.L_32:
        /*00ac*/ 	.word	0x00000000
        /*00b0*/ 	.short	0x000b
        /*00b2*/ 	.short	0x0058
        /*00b4*/ 	.byte	0x00, 0xf4, 0x21, 0x00


	//----- nvinfo : EIATTR_KPARAM_INFO
	.align		4
.L_33:
        /*00b8*/ 	.byte	0x04, 0x17
        /*00ba*/ 	.short	(.L_35 - .L_34)
.L_34:
        /*00bc*/ 	.word	0x00000000
        /*00c0*/ 	.short	0x000a
        /*00c2*/ 	.short	0x0050
        /*00c4*/ 	.byte	0x00, 0xf4, 0x21, 0x00


	//----- nvinfo : EIATTR_KPARAM_INFO
	.align		4
.L_35:
        /*00c8*/ 	.byte	0x04, 0x17
        /*00ca*/ 	.short	(.L_37 - .L_36)
.L_36:
        /*00cc*/ 	.word	0x00000000
        /*00d0*/ 	.short	0x0009
        /*00d2*/ 	.short	0x0048
        /*00d4*/ 	.byte	0x00, 0xf4, 0x21, 0x00


	//----- nvinfo : EIATTR_KPARAM_INFO
	.align		4
.L_37:
        /*00d8*/ 	.byte	0x04, 0x17
        /*00da*/ 	.short	(.L_39 - .L_38)
.L_38:
        /*00dc*/ 	.word	0x00000000
        /*00e0*/ 	.short	0x0008
        /*00e2*/ 	.short	0x0040
        /*00e4*/ 	.byte	0x00, 0xf4, 0x21, 0x00


	//----- nvinfo : EIATTR_KPARAM_INFO
	.align		4
.L_39:
        /*00e8*/ 	.byte	0x04, 0x17
        /*00ea*/ 	.short	(.L_41 - .L_40)
.L_40:
        /*00ec*/ 	.word	0x00000000
        /*00f0*/ 	.short	0x0007
        /*00f2*/ 	.short	0x0038
        /*00f4*/ 	.byte	0x00, 0xf4, 0x21, 0x00


	//----- nvinfo : EIATTR_KPARAM_INFO
	.align		4
.L_41:
        /*00f8*/ 	.byte	0x04, 0x17
        /*00fa*/ 	.short	(.L_43 - .L_42)
.L_42:
        /*00fc*/ 	.word	0x00000000
        /*0100*/ 	.short	0x0006
        /*0102*/ 	.short	0x0030
        /*0104*/ 	.byte	0x00, 0xf4, 0x21, 0x00


	//----- nvinfo : EIATTR_KPARAM_INFO
	.align		4
.L_43:
        /*0108*/ 	.byte	0x04, 0x17
        /*010a*/ 	.short	(.L_45 - .L_44)
.L_44:
        /*010c*/ 	.word	0x00000000
        /*0110*/ 	.short	0x0005
        /*0112*/ 	.short	0x0028
        /*0114*/ 	.byte	0x00, 0xf4, 0x21, 0x00


	//----- nvinfo : EIATTR_KPARAM_INFO
	.align		4
.L_45:
        /*0118*/ 	.byte	0x04, 0x17
        /*011a*/ 	.short	(.L_47 - .L_46)
.L_46:
        /*011c*/ 	.word	0x00000000
        /*0120*/ 	.short	0x0004
        /*0122*/ 	.short	0x0020
        /*0124*/ 	.byte	0x00, 0xf4, 0x21, 0x00


	//----- nvinfo : EIATTR_KPARAM_INFO
	.align		4
.L_47:
        /*0128*/ 	.byte	0x04, 0x17
        /*012a*/ 	.short	(.L_49 - .L_48)
.L_48:
        /*012c*/ 	.word	0x00000000
        /*0130*/ 	.short	0x0003
        /*0132*/ 	.short	0x0018
        /*0134*/ 	.byte	0x00, 0xf4, 0x21, 0x00


	//----- nvinfo : EIATTR_KPARAM_INFO
	.align		4
.L_49:
        /*0138*/ 	.byte	0x04, 0x17
        /*013a*/ 	.short	(.L_51 - .L_50)
.L_50:
        /*013c*/ 	.word	0x00000000
        /*0140*/ 	.short	0x0002
        /*0142*/ 	.short	0x0010
        /*0144*/ 	.byte	0x00, 0xf4, 0x21, 0x00


	//----- nvinfo : EIATTR_KPARAM_INFO
	.align		4
.L_51:
        /*0148*/ 	.byte	0x04, 0x17
        /*014a*/ 	.short	(.L_53 - .L_52)
.L_52:
        /*014c*/ 	.word	0x00000000
        /*0150*/ 	.short	0x0001
        /*0152*/ 	.short	0x0008
        /*0154*/ 	.byte	0x00, 0xf4, 0x21, 0x00


	//----- nvinfo : EIATTR_KPARAM_INFO
	.align		4
.L_53:
        /*0158*/ 	.byte	0x04, 0x17
        /*015a*/ 	.short	(.L_55 - .L_54)
.L_54:
        /*015c*/ 	.word	0x00000000
        /*0160*/ 	.short	0x0000
        /*0162*/ 	.short	0x0000
        /*0164*/ 	.byte	0x00, 0xf4, 0x21, 0x00


	//----- nvinfo : EIATTR_SPARSE_MMA_MASK
	.align		4
.L_55:
        /*0168*/ 	.byte	0x03, 0x50
        /*016a*/ 	.short	0x0000


	//----- nvinfo : EIATTR_MAXREG_COUNT
	.align		4
        /*016c*/ 	.byte	0x03, 0x1b
        /*016e*/ 	.short	0x00ff


	//----- nvinfo : EIATTR_EXIT_INSTR_OFFSETS
	.align		4
        /*0170*/ 	.byte	0x04, 0x1c
        /*0172*/ 	.short	(.L_57 - .L_56)


	//   ....[0]....
.L_56:
        /*0174*/ 	.word	0x00001330


	//   ....[1]....
        /*0178*/ 	.word	0x00001350


	//----- nvinfo : EIATTR_REQNTID
	.align		4
.L_57:
        /*017c*/ 	.byte	0x04, 0x10
        /*017e*/ 	.short	(.L_59 - .L_58)
.L_58:
        /*0180*/ 	.word	0x00000080
        /*0184*/ 	.word	0x00000001
        /*0188*/ 	.word	0x00000001


	//----- nvinfo : EIATTR_CBANK_PARAM_SIZE
	.align		4
.L_59:
        /*018c*/ 	.byte	0x03, 0x19
        /*018e*/ 	.short	0x00ac


	//----- nvinfo : EIATTR_PARAM_CBANK
	.align		4
        /*0190*/ 	.byte	0x04, 0x0a
        /*0192*/ 	.short	(.L_61 - .L_60)
	.align		4
.L_60:
        /*0194*/ 	.word	index@(.nv.constant0.triton_poi_fused_cat_12)
        /*0198*/ 	.short	0x0210
        /*019a*/ 	.short	0x00ac


	//----- nvinfo : EIATTR_SW_WAR
	.align		4
.L_61:
        /*019c*/ 	.byte	0x04, 0x36
        /*019e*/ 	.short	(.L_63 - .L_62)
.L_62:
        /*01a0*/ 	.word	0x00000008
.L_63:


//--------------------- .nv.callgraph             --------------------------
	.section	.nv.callgraph,"",@"SHT_CUDA_CALLGRAPH"
	.align	4
	.sectionentsize	8
	.align		4
        /*0000*/ 	.word	0x00000000
	.align		4
        /*0004*/ 	.word	0xffffffff
	.align		4
        /*0008*/ 	.word	0x00000000
	.align		4
        /*000c*/ 	.word	0xfffffffe
	.align		4
        /*0010*/ 	.word	0x00000000
	.align		4
        /*0014*/ 	.word	0xfffffffd
	.align		4
        /*0018*/ 	.word	0x00000000
	.align		4
        /*001c*/ 	.word	0xfffffffc


//--------------------- .nv.constant4             --------------------------
	.section	.nv.constant4,"a",@progbits
	.align	8
	.align		8
.nv.constant4:
        /*0000*/ 	.dword	_$_str
	.align		8
        /*0008*/ 	.dword	_$_str_$_2


//--------------------- .text.triton_poi_fused_cat_12 --------------------------
	.section	.text.triton_poi_fused_cat_12,"ax",@progbits
	.align	128
        .global         triton_poi_fused_cat_12
        .type           triton_poi_fused_cat_12,@function
        .size           triton_poi_fused_cat_12,(.L_x_1 - triton_poi_fused_cat_12)
        .other          triton_poi_fused_cat_12,@"STO_CUDA_ENTRY STV_DEFAULT"
triton_poi_fused_cat_12:
.text.triton_poi_fused_cat_12:
[----:B------:R-:W0:Y:S01]  /*0000*/  LDC R1, c[0x0][0x28] ;  /* 0x00000a00ff017b82 */ /* 0x000e220000000800 */
[----:B------:R-:W1:Y:S07]  /*0010*/  S2R R0, SR_TID.X ;  /* 0x0000000000007919 */ /* 0x000e6e0000002100 */
[----:B------:R-:W2:Y:S01]  /*0020*/  LDC.64 R14, c[0x0][0x248] ;  /* 0x00009200ff0e7b82 */ /* 0x000ea20000000a00 */
[----:B------:R-:W-:Y:S01]  /*0030*/  IMAD.MOV.U32 R10, RZ, RZ, RZ ;  /* 0x000000ffff0a7224 */ /* 0x000fe200078e00ff */
[----:B------:R-:W-:Y:S01]  /*0040*/  ULDC.64 UR4, c[0x0][0x208] ;  /* 0x0000820000047ab9 */ /* 0x000fe20000000a00 */
[----:B------:R-:W3:Y:S01]  /*0050*/  S2R R3, SR_CTAID.X ;  /* 0x0000000000037919 */ /* 0x000ee20000002500 */
[----:B------:R-:W-:Y:S01]  /*0060*/  CS2R R16, SRZ ;  /* 0x0000000000107805 */ /* 0x000fe2000001ff00 */
[----:B------:R-:W-:-:S03]  /*0070*/  IMAD.MOV.U32 R18, RZ, RZ, RZ ;  /* 0x000000ffff127224 */ /* 0x000fc600078e00ff */
[----:B------:R-:W4:Y:S08]  /*0080*/  LDC.64 R20, c[0x0][0x238] ;  /* 0x00008e00ff147b82 */ /* 0x000f300000000a00 */
[----:B------:R-:W5:Y:S01]  /*0090*/  LDC.64 R8, c[0x0][0x240] ;  /* 0x00009000ff087b82 */ /* 0x000f620000000a00 */
[----:B------:R-:W-:-:S07]  /*00a0*/  IMAD.MOV.U32 R33, RZ, RZ, 0x3e800000 ;  /* 0x3e800000ff217424 */ /* 0x000fce00078e00ff */
[----:B------:R-:W2:Y:S01]  /*00b0*/  LDC.64 R48, c[0x0][0x270] ;  /* 0x00009c00ff307b82 */ /* 0x000ea20000000a00 */
[----:B-1----:R-:W-:Y:S01]  /*00c0*/  IMAD.SHL.U32 R0, R0, 0x2, RZ ;  /* 0x0000000200007824 */ /* 0x002fe200078e00ff */
[----:B------:R-:W-:Y:S02]  /*00d0*/  CS2R R26, SRZ ;  /* 0x00000000001a7805 */ /* 0x000fe4000001ff00 */
[----:B------:R-:W-:-:S04]  /*00e0*/  CS2R R34, SRZ ;  /* 0x0000000000227805 */ /* 0x000fc8000001ff00 */
[----:B------:R-:W1:Y:S01]  /*00f0*/  LDC.64 R12, c[0x0][0x250] ;  /* 0x00009400ff0c7b82 */ /* 0x000e620000000a00 */
[----:B------:R-:W-:-:S05]  /*0100*/  LOP3.LUT R0, R0, 0xfe, RZ, 0xc0, !PT ;  /* 0x000000fe00007812 */ /* 0x000fca00078ec0ff */
[----:B---3--:R-:W-:Y:S01]  /*0110*/  IMAD R6, R3, 0x100, R0 ;  /* 0x0000010003067824 */ /* 0x008fe200078e0200 */
[----:B------:R-:W-:Y:S01]  /*0120*/  CS2R R30, SRZ ;  /* 0x00000000001e7805 */ /* 0x000fe2000001ff00 */
[----:B------:R-:W3:Y:S03]  /*0130*/  LDC.64 R2, c[0x0][0x220] ;  /* 0x00008800ff027b82 */ /* 0x000ee60000000a00 */
[----:B------:R-:W-:-:S04]  /*0140*/  SHF.R.S32.HI R37, RZ, 0x1f, R6 ;  /* 0x0000001fff257819 */ /* 0x000fc80000011406 */
[----:B------:R-:W-:Y:S01]  /*0150*/  LEA.HI R24, R37, R6, RZ, 0x2 ;  /* 0x0000000625187211 */ /* 0x000fe200078f10ff */
[----:B------:R-:W-:Y:S01]  /*0160*/  IMAD.MOV.U32 R7, RZ, RZ, RZ ;  /* 0x000000ffff077224 */ /* 0x000fe200078e00ff */
[----:B------:R-:W1:Y:S02]  /*0170*/  LDC.64 R28, c[0x0][0x228] ;  /* 0x00008a00ff1c7b82 */ /* 0x000e640000000a00 */
[--C-:B------:R-:W-:Y:S02]  /*0180*/  SHF.R.S32.HI R25, RZ, 0x2, R24.reuse ;  /* 0x00000002ff197819 */ /* 0x100fe40000011418 */
[----:B------:R-:W-:-:S04]  /*0190*/  SHF.R.S32.HI R0, RZ, 0x1f, R24 ;  /* 0x0000001fff007819 */ /* 0x000fc80000011418 */
[----:B------:R-:W-:Y:S01]  /*01a0*/  LEA.HI R0, R0, R25, RZ, 0x7 ;  /* 0x0000001900007211 */ /* 0x000fe200078f38ff */
[----:B------:R-:W-:Y:S01]  /*01b0*/  IMAD.MOV.U32 R32, RZ, RZ, RZ ;  /* 0x000000ffff207224 */ /* 0x000fe200078e00ff */
[----:B------:R-:W1:Y:S02]  /*01c0*/  LDC.64 R46, c[0x0][0x230] ;  /* 0x00008c00ff2e7b82 */ /* 0x000e640000000a00 */
[----:B------:R-:W-:-:S05]  /*01d0*/  LOP3.LUT R0, R0, 0xffffff80, RZ, 0xc0, !PT ;  /* 0xffffff8000007812 */ /* 0x000fca00078ec0ff */
[----:B------:R-:W-:Y:S01]  /*01e0*/  IMAD.IADD R11, R25, 0x1, -R0 ;  /* 0x00000001190b7824 */ /* 0x000fe200078e0a00 */
[----:B------:R-:W1:Y:S03]  /*01f0*/  LDC.64 R50, c[0x0][0x278] ;  /* 0x00009e00ff327b82 */ /* 0x000e660000000a00 */
[C---:B---3--:R-:W-:Y:S01]  /*0200*/  IMAD.WIDE R2, R11.reuse, 0x4, R2 ;  /* 0x000000040b027825 */ /* 0x048fe200078e0202 */
[C---:B------:R-:W-:Y:S02]  /*0210*/  ISETP.GE.AND P0, PT, R11.reuse, 0x20, PT ;  /* 0x000000200b00780c */ /* 0x040fe40003f06270 */
[----:B------:R-:W-:Y:S02]  /*0220*/  LOP3.LUT R0, R11, 0xffffffe0, RZ, 0xc0, !PT ;  /* 0xffffffe00b007812 */ /* 0x000fe400078ec0ff */
[----:B------:R-:W-:Y:S01]  /*0230*/  ISETP.LT.AND P1, PT, R6, 0x800, !P0 ;  /* 0x000008000600780c */ /* 0x000fe20004721270 */
[----:B------:R-:W3:Y:S01]  /*0240*/  LDC.64 R52, c[0x0][0x218] ;  /* 0x00008600ff347b82 */ /* 0x000ee20000000a00 */
[----:B------:R-:W-:-:S04]  /*0250*/  ISETP.NE.AND P0, PT, R0, 0x20, PT ;  /* 0x000000200000780c */ /* 0x000fc80003f05270 */
[----:B------:R-:W-:-:S07]  /*0260*/  ISETP.LT.AND P2, PT, R6, 0x800, !P0 ;  /* 0x000008000600780c */ /* 0x000fce0004741270 */
[----:B------:R-:W3:Y:S04]  /*0270*/  @P1 LDG.E.EL R10, desc[UR4][R2.64] ;  /* 0x00000004020a1981 */ /* 0x000ee8000c2e1900 */
[----:B------:R1:W3:Y:S01]  /*0280*/  @P1 LDG.E.EL R17, desc[UR4][R2.64] ;  /* 0x0000000402111981 */ /* 0x0002e2000c2e1900 */
[----:B--2---:R-:W-:-:S05]  /*0290*/  IMAD.WIDE R14, R11, 0x4, R14 ;  /* 0x000000040b0e7825 */ /* 0x004fca00078e020e */
[----:B------:R-:W2:Y:S04]  /*02a0*/  @P2 LDG.E.EL R18, desc[UR4][R14.64+-0x80] ;  /* 0xffff80040e122981 */ /* 0x000ea8000c2e1900 */
[----:B------:R1:W2:Y:S01]  /*02b0*/  @P2 LDG.E.EL R16, desc[UR4][R14.64+-0x80] ;  /* 0xffff80040e102981 */ /* 0x0002a2000c2e1900 */
[----:B------:R-:W-:Y:S02]  /*02c0*/  LEA.HI R37, R37, R6, RZ, 0x9 ;  /* 0x0000000625257211 */ /* 0x000fe400078f48ff */
[----:B------:R-:W-:Y:S02]  /*02d0*/  LOP3.LUT R5, R24, 0xfffffffc, RZ, 0xc0, !PT ;  /* 0xfffffffc18057812 */ /* 0x000fe400078ec0ff */
[----:B------:R-:W-:-:S03]  /*02e0*/  SHF.R.S32.HI R42, RZ, 0x9, R37 ;  /* 0x00000009ff2a7819 */ /* 0x000fc60000011425 */
[----:B------:R-:W-:-:S04]  /*02f0*/  IMAD.IADD R5, R6, 0x1, -R5 ;  /* 0x0000000106057824 */ /* 0x000fc800078e0a05 */
[----:B01----:R-:W-:Y:S02]  /*0300*/  IMAD R2, R42, 0x80, R5 ;  /* 0x000000802a027824 */ /* 0x003fe400078e0205 */
[C---:B-----5:R-:W-:Y:S01]  /*0310*/  IMAD.WIDE R8, R11.reuse, 0x4, R8 ;  /* 0x000000040b087825 */ /* 0x060fe200078e0208 */
[----:B------:R-:W-:Y:S01]  /*0320*/  CS2R R14, SRZ ;  /* 0x00000000000e7805 */ /* 0x000fe2000001ff00 */
[----:B------:R-:W0:Y:S02]  /*0330*/  LDC.64 R4, c[0x0][0x258] ;  /* 0x00009600ff047b82 */ /* 0x000e240000000a00 */
[----:B------:R-:W-:Y:S01]  /*0340*/  IMAD R41, R11, 0x4, R2 ;  /* 0x000000040b297824 */ /* 0x000fe200078e0202 */
[----:B------:R-:W5:Y:S03]  /*0350*/  @P2 LDG.E.EL R7, desc[UR4][R8.64+-0x80] ;  /* 0xffff800408072981 */ /* 0x000f66000c2e1900 */
[----:B------:R-:W-:-:S04]  /*0360*/  VIADD R3, R41, 0xffffff80 ;  /* 0xffffff8029037836 */ /* 0x000fc80000000000 */
[----:B----4-:R-:W-:Y:S01]  /*0370*/  IMAD.WIDE R20, R3, 0x4, R20 ;  /* 0x0000000403147825 */ /* 0x010fe200078e0214 */
[----:B------:R-:W-:-:S04]  /*0380*/  CS2R R2, SRZ ;  /* 0x0000000000027805 */ /* 0x000fc8000001ff00 */
[----:B------:R1:W4:Y:S04]  /*0390*/  @P2 LDG.E.64 R14, desc[UR4][R20.64] ;  /* 0x00000004140e2981 */ /* 0x000328000c1e1b00 */
[----:B------:R-:W4:Y:S01]  /*03a0*/  @P2 LDG.E.EL R2, desc[UR4][R8.64+-0x80] ;  /* 0xffff800408022981 */ /* 0x000f22000c2e1900 */
[----:B0-----:R-:W-:-:S05]  /*03b0*/  IMAD.WIDE R4, R11, 0x4, R4 ;  /* 0x000000040b047825 */ /* 0x001fca00078e0204 */
[----:B------:R-:W5:Y:S01]  /*03c0*/  @P2 LDG.E.EL R3, desc[UR4][R4.64+-0x80] ;  /* 0xffff800404032981 */ /* 0x000f62000c2e1900 */
[----:B------:R-:W-:-:S03]  /*03d0*/  IMAD.WIDE R48, R11, 0x4, R48 ;  /* 0x000000040b307825 */ /* 0x000fc600078e0230 */
[----:B------:R4:W5:Y:S01]  /*03e0*/  @P2 LDG.E.EL R27, desc[UR4][R4.64+-0x80] ;  /* 0xffff8004041b2981 */ /* 0x000962000c2e1900 */
[----:B------:R-:W-:-:S05]  /*03f0*/  IMAD.WIDE R12, R11, 0x4, R12 ;  /* 0x000000040b0c7825 */ /* 0x000fca00078e020c */
[----:B------:R-:W5:Y:S04]  /*0400*/  @P2 LDG.E.EL R30, desc[UR4][R12.64+-0x80] ;  /* 0xffff80040c1e2981 */ /* 0x000f68000c2e1900 */
[----:B------:R0:W5:Y:S01]  /*0410*/  @P2 LDG.E.EL R32, desc[UR4][R12.64+-0x80] ;  /* 0xffff80040c202981 */ /* 0x000162000c2e1900 */
[----:B---3--:R-:W-:Y:S02]  /*0420*/  SEL R10, R10, RZ, P1 ;  /* 0x000000ff0a0a7207 */ /* 0x008fe40000800000 */
[----:B------:R-:W-:-:S03]  /*0430*/  SEL R17, R17, RZ, P1 ;  /* 0x000000ff11117207 */ /* 0x000fc60000800000 */
[----:B-1----:R-:W-:Y:S02]  /*0440*/  FADD R21, R10, 9.9999997473787516356e-06 ;  /* 0x3727c5ac0a157421 */ /* 0x002fe40000000000 */
[----:B------:R-:W-:-:S04]  /*0450*/  FADD R17, R17, 9.9999997473787516356e-06 ;  /* 0x3727c5ac11117421 */ /* 0x000fc80000000000 */
[----:B------:R-:W1:Y:S01]  /*0460*/  MUFU.SQRT R21, R21 ;  /* 0x0000001500157308 */ /* 0x000e620000002000 */
[----:B--2---:R-:W-:-:S07]  /*0470*/  SEL R18, R18, RZ, P2 ;  /* 0x000000ff12127207 */ /* 0x004fce0001000000 */
[----:B------:R-:W2:Y:S01]  /*0480*/  MUFU.SQRT R20, R17 ;  /* 0x0000001100147308 */ /* 0x000ea20000002000 */
[----:B------:R-:W-:Y:S01]  /*0490*/  SEL R16, R16, RZ, P2 ;  /* 0x000000ff10107207 */ /* 0x000fe20001000000 */
[----:B------:R-:W-:-:S04]  /*04a0*/  FADD R18, R18, 9.9999997473787516356e-06 ;  /* 0x3727c5ac12127421 */ /* 0x000fc80000000000 */
[----:B------:R-:W-:Y:S01]  /*04b0*/  FADD R45, R16, 9.9999997473787516356e-06 ;  /* 0x3727c5ac102d7421 */ /* 0x000fe20000000000 */
[C---:B-1----:R-:W-:Y:S01]  /*04c0*/  FSETP.GT.AND P4, PT, R21.reuse, 8.50705917302346158658e+37, PT ;  /* 0x7e8000001500780b */ /* 0x042fe20003f84000 */
[----:B------:R-:W1:Y:S01]  /*04d0*/  MUFU.SQRT R44, R18 ;  /* 0x00000012002c7308 */ /* 0x000e620000002000 */
[----:B------:R-:W-:Y:S02]  /*04e0*/  FSETP.GEU.AND P3, PT, R21, 1.175494350822287508e-38, PT ;  /* 0x008000001500780b */ /* 0x000fe40003f6e000 */
[----:B--2---:R-:W-:-:S05]  /*04f0*/  FSETP.GT.AND P0, PT, R20, 8.50705917302346158658e+37, PT ;  /* 0x7e8000001400780b */ /* 0x004fca0003f04000 */
[----:B------:R-:W2:Y:S01]  /*0500*/  MUFU.SQRT R45, R45 ;  /* 0x0000002d002d7308 */ /* 0x000ea20000002000 */
[----:B------:R-:W-:Y:S02]  /*0510*/  FSEL R36, R33, 1, P4 ;  /* 0x3f80000021247808 */ /* 0x000fe40002000000 */
[----:B----4-:R-:W-:Y:S01]  /*0520*/  SEL R5, R2, RZ, P2 ;  /* 0x000000ff02057207 */ /* 0x010fe20001000000 */
[----:B------:R-:W-:Y:S01]  /*0530*/  @P4 FMUL R21, R21, 0.25 ;  /* 0x3e80000015154820 */ /* 0x000fe20000400000 */
[----:B------:R-:W-:-:S03]  /*0540*/  FSETP.GEU.AND P4, PT, R20, 1.175494350822287508e-38, PT ;  /* 0x008000001400780b */ /* 0x000fc60003f8e000 */
[----:B------:R-:W-:Y:S01]  /*0550*/  @P0 FMUL R20, R20, 0.25 ;  /* 0x3e80000014140820 */ /* 0x000fe20000400000 */
[----:B------:R-:W-:Y:S02]  /*0560*/  FSEL R39, R33, 1, P0 ;  /* 0x3f80000021277808 */ /* 0x000fe40000000000 */
[----:B------:R-:W-:Y:S02]  /*0570*/  CS2R R8, SRZ ;  /* 0x0000000000087805 */ /* 0x000fe4000001ff00 */
[----:B-1----:R-:W-:Y:S01]  /*0580*/  FSETP.GT.AND P0, PT, R44, 8.50705917302346158658e+37, PT ;  /* 0x7e8000002c00780b */ /* 0x002fe20003f04000 */
[----:B------:R-:W-:Y:S01]  /*0590*/  @!P3 FMUL R21, R21, 16777216 ;  /* 0x4b8000001515b820 */ /* 0x000fe20000400000 */
[----:B------:R-:W-:Y:S01]  /*05a0*/  @!P3 FMUL R36, R36, 16777216 ;  /* 0x4b8000002424b820 */ /* 0x000fe20000400000 */
[----:B--2---:R-:W-:Y:S02]  /*05b0*/  FSETP.GT.AND P3, PT, R45, 8.50705917302346158658e+37, PT ;  /* 0x7e8000002d00780b */ /* 0x004fe40003f64000 */
[----:B0-----:R-:W-:-:S02]  /*05c0*/  CS2R R12, SRZ ;  /* 0x00000000000c7805 */ /* 0x001fc4000001ff00 */
[----:B------:R-:W-:Y:S01]  /*05d0*/  FSETP.GEU.AND P5, PT, R44, 1.175494350822287508e-38, PT ;  /* 0x008000002c00780b */ /* 0x000fe20003fae000 */
[----:B------:R-:W-:Y:S01]  /*05e0*/  IMAD.WIDE R28, R11, 0x4, R28 ;  /* 0x000000040b1c7825 */ /* 0x000fe200078e021c */
[----:B------:R-:W-:Y:S01]  /*05f0*/  FSEL R43, R33, 1, P0 ;  /* 0x3f800000212b7808 */ /* 0x000fe20000000000 */
[----:B------:R-:W0:Y:S02]  /*0600*/  LDC.64 R18, c[0x0][0x268] ;  /* 0x00009a00ff127b82 */ /* 0x000e240000000a00 */
[----:B------:R-:W-:Y:S01]  /*0610*/  @!P4 FMUL R20, R20, 16777216 ;  /* 0x4b8000001414c820 */ /* 0x000fe20000400000 */
[----:B------:R-:W-:Y:S01]  /*0620*/  @!P4 FMUL R39, R39, 16777216 ;  /* 0x4b8000002727c820 */ /* 0x000fe20000400000 */
[----:B------:R-:W-:Y:S01]  /*0630*/  @P0 FMUL R44, R44, 0.25 ;  /* 0x3e8000002c2c0820 */ /* 0x000fe20000400000 */
[----:B------:R-:W-:Y:S01]  /*0640*/  ISETP.NE.AND P0, PT, R0, 0x40, PT ;  /* 0x000000400000780c */ /* 0x000fe20003f05270 */
[----:B------:R-:W-:Y:S01]  /*0650*/  IMAD.MOV.U32 R2, RZ, RZ, RZ ;  /* 0x000000ffff027224 */ /* 0x000fe200078e00ff */
[C---:B------:R-:W-:Y:S01]  /*0660*/  FSETP.GEU.AND P4, PT, R45.reuse, 1.175494350822287508e-38, PT ;  /* 0x008000002d00780b */ /* 0x040fe20003f8e000 */
[----:B------:R-:W-:Y:S01]  /*0670*/  @P3 FMUL R45, R45, 0.25 ;  /* 0x3e8000002d2d3820 */ /* 0x000fe20000400000 */
[----:B------:R-:W-:Y:S01]  /*0680*/  FSEL R40, R33, 1, P3 ;  /* 0x3f80000021287808 */ /* 0x000fe20001800000 */
[----:B------:R-:W2:Y:S01]  /*0690*/  @P1 LDG.E.EL R9, desc[UR4][R28.64] ;  /* 0x000000041c091981 */ /* 0x000ea2000c2e1900 */
[----:B------:R-:W-:-:S02]  /*06a0*/  ISETP.LT.AND P3, PT, R6, 0x800, !P0 ;  /* 0x000008000600780c */ /* 0x000fc40004761270 */
[----:B------:R-:W-:Y:S01]  /*06b0*/  P2R R22, PR, RZ, 0x20 ;  /* 0x00000020ff167803 */ /* 0x000fe20000000000 */
[----:B------:R-:W3:Y:S10]  /*06c0*/  @P1 LDG.E.EL R12, desc[UR4][R28.64] ;  /* 0x000000041c0c1981 */ /* 0x000ef4000c2e1900 */
[----:B------:R-:W4:Y:S04]  /*06d0*/  @P3 LDG.E.EL R2, desc[UR4][R48.64+-0x100] ;  /* 0xffff000430023981 */ /* 0x000f28000c2e1900 */
[----:B------:R1:W2:Y:S02]  /*06e0*/  @P3 LDG.E.EL R34, desc[UR4][R48.64+-0x100] ;  /* 0xffff000430223981 */ /* 0x0002a4000c2e1900 */
[----:B-1----:R-:W1:Y:S01]  /*06f0*/  LDC.64 R48, c[0x0][0x280] ;  /* 0x0000a000ff307b82 */ /* 0x002e620000000a00 */
[----:B------:R-:W-:-:S02]  /*0700*/  P2R R4, PR, RZ, 0x10 ;  /* 0x00000010ff047803 */ /* 0x000fc40000000000 */
[----:B------:R-:W-:Y:S02]  /*0710*/  CS2R R28, SRZ ;  /* 0x00000000001c7805 */ /* 0x000fe4000001ff00 */
[----:B------:R-:W-:Y:S01]  /*0720*/  ISETP.NE.AND P5, PT, R4, RZ, PT ;  /* 0x000000ff0400720c */ /* 0x000fe20003fa5270 */
[----:B------:R-:W-:Y:S02]  /*0730*/  IMAD.MOV.U32 R4, RZ, RZ, RZ ;  /* 0x000000ffff047224 */ /* 0x000fe400078e00ff */
[----:B-1----:R-:W-:-:S05]  /*0740*/  IMAD.WIDE R48, R11, 0x4, R48 ;  /* 0x000000040b307825 */ /* 0x002fca00078e0230 */
[----:B------:R-:W3:Y:S04]  /*0750*/  @P3 LDG.E.EL R28, desc[UR4][R48.64+-0x100] ;  /* 0xffff0004301c3981 */ /* 0x000ee8000c2e1900 */
[----:B------:R-:W3:Y:S01]  /*0760*/  @P3 LDG.E.EL R4, desc[UR4][R48.64+-0x100] ;  /* 0xffff000430043981 */ /* 0x000ee2000c2e1900 */
[----:B------:R-:W-:Y:S01]  /*0770*/  P2R R23, PR, RZ, 0x20 ;  /* 0x00000020ff177803 */ /* 0x000fe20000000000 */
[C---:B0-----:R-:W-:Y:S01]  /*0780*/  IMAD.WIDE R18, R11.reuse, 0x4, R18 ;  /* 0x000000040b127825 */ /* 0x041fe200078e0212 */
[----:B------:R-:W-:Y:S02]  /*0790*/  ISETP.GT.AND P4, PT, R11, 0x5f, PT ;  /* 0x0000005f0b00780c */ /* 0x000fe40003f84270 */
[----:B------:R-:W-:Y:S02]  /*07a0*/  SEL R10, R15, RZ, P2 ;  /* 0x000000ff0f0a7207 */ /* 0x000fe40001000000 */
[----:B------:R-:W-:Y:S01]  /*07b0*/  SEL R14, R14, RZ, P2 ;  /* 0x000000ff0e0e7207 */ /* 0x000fe20001000000 */
[----:B------:R-:W3:Y:S01]  /*07c0*/  @P3 LDG.E.EL R31, desc[UR4][R18.64+-0x100] ;  /* 0xffff0004121f3981 */ /* 0x000ee2000c2e1900 */
[----:B-----5:R-:W-:-:S02]  /*07d0*/  SEL R15, R7, RZ, P2 ;  /* 0x000000ff070f7207 */ /* 0x020fc40001000000 */
[----:B------:R-:W-:Y:S01]  /*07e0*/  SEL R30, R30, RZ, P2 ;  /* 0x000000ff1e1e7207 */ /* 0x000fe20001000000 */
[----:B------:R-:W5:Y:S01]  /*07f0*/  @P3 LDG.E.EL R35, desc[UR4][R18.64+-0x100] ;  /* 0xffff000412233981 */ /* 0x000f62000c2e1900 */
[----:B------:R-:W-:Y:S02]  /*0800*/  SEL R32, R32, RZ, P2 ;  /* 0x000000ff20207207 */ /* 0x000fe40001000000 */
[----:B------:R-:W-:Y:S02]  /*0810*/  SEL R3, R3, RZ, P2 ;  /* 0x000000ff03037207 */ /* 0x000fe40001000000 */
[----:B------:R-:W-:Y:S02]  /*0820*/  SEL R27, R27, RZ, P2 ;  /* 0x000000ff1b1b7207 */ /* 0x000fe40001000000 */
[----:B------:R-:W-:Y:S01]  /*0830*/  ISETP.LT.AND P2, PT, R6, 0x800, P4 ;  /* 0x000008000600780c */ /* 0x000fe20002741270 */
[----:B------:R-:W-:-:S05]  /*0840*/  IMAD.WIDE R46, R11, 0x4, R46 ;  /* 0x000000040b2e7825 */ /* 0x000fca00078e022e */
[----:B------:R-:W3:Y:S04]  /*0850*/  @P1 LDG.E.EL R8, desc[UR4][R46.64] ;  /* 0x000000042e081981 */ /* 0x000ee8000c2e1900 */
[----:B------:R0:W3:Y:S01]  /*0860*/  @P1 LDG.E.EL R13, desc[UR4][R46.64] ;  /* 0x000000042e0d1981 */ /* 0x0000e2000c2e1900 */
[----:B------:R-:W-:Y:S01]  /*0870*/  LOP3.LUT R37, R37, 0xfffffe00, RZ, 0xc0, !PT ;  /* 0xfffffe0025257812 */ /* 0x000fe200078ec0ff */
[----:B0-----:R-:W0:Y:S04]  /*0880*/  LDC.64 R46, c[0x0][0x290] ;  /* 0x0000a400ff2e7b82 */ /* 0x001e280000000a00 */
[----:B------:R-:W-:-:S04]  /*0890*/  IMAD.IADD R37, R6, 0x1, -R37 ;  /* 0x0000000106257824 */ /* 0x000fc800078e0a25 */
[----:B------:R-:W-:Y:S02]  /*08a0*/  IMAD R42, R42, 0x80, R37 ;  /* 0x000000802a2a7824 */ /* 0x000fe400078e0225 */
[----:B------:R-:W-:Y:S01]  /*08b0*/  IMAD.MOV.U32 R37, RZ, RZ, RZ ;  /* 0x000000ffff257224 */ /* 0x000fe200078e00ff */
[----:B------:R-:W-:Y:S01]  /*08c0*/  CS2R R16, SRZ ;  /* 0x0000000000107805 */ /* 0x000fe2000001ff00 */
[----:B------:R-:W-:Y:S02]  /*08d0*/  IMAD.MOV.U32 R19, RZ, RZ, RZ ;  /* 0x000000ffff137224 */ /* 0x000fe400078e00ff */
[C---:B------:R-:W-:Y:S01]  /*08e0*/  IMAD.WIDE R50, R11.reuse, 0x4, R50 ;  /* 0x000000040b327825 */ /* 0x040fe200078e0232 */
[----:B------:R-:W-:Y:S01]  /*08f0*/  SHF.R.S32.HI R24, RZ, 0x1f, R24 ;  /* 0x0000001fff187819 */ /* 0x000fe20000011418 */
[----:B------:R-:W1:Y:S03]  /*0900*/  MUFU.RCP R21, R21 ;  /* 0x0000001500157308 */ /* 0x000e660000001000 */
[----:B------:R-:W3:Y:S04]  /*0910*/  @P3 LDG.E.EL R29, desc[UR4][R50.64+-0x100] ;  /* 0xffff0004321d3981 */ /* 0x000ee8000c2e1900 */
[----:B------:R0:W3:Y:S02]  /*0920*/  @P3 LDG.E.EL R26, desc[UR4][R50.64+-0x100] ;  /* 0xffff0004321a3981 */ /* 0x0000e4000c2e1900 */
[----:B0-----:R-:W-:-:S05]  /*0930*/  IMAD.WIDE R46, R11, 0x4, R46 ;  /* 0x000000040b2e7825 */ /* 0x001fca00078e022e */
[----:B------:R-:W3:Y:S01]  /*0940*/  @P2 LDG.E.EL R19, desc[UR4][R46.64+-0x180] ;  /* 0xfffe80042e132981 */ /* 0x000ee2000c2e1900 */
[----:B------:R-:W-:-:S03]  /*0950*/  VIADD R51, R41, 0xfffffe80 ;  /* 0xfffffe8029337836 */ /* 0x000fc60000000000 */
[----:B------:R0:W3:Y:S02]  /*0960*/  @P2 LDG.E.EL R16, desc[UR4][R46.64+-0x180] ;  /* 0xfffe80042e102981 */ /* 0x0000e4000c2e1900 */
[----:B0-----:R-:W-:Y:S02]  /*0970*/  VIADD R47, R41, 0xffffff00 ;  /* 0xffffff00292f7836 */ /* 0x001fe40000000000 */
[----:B-1----:R-:W-:Y:S01]  /*0980*/  FMUL R36, R21, R36 ;  /* 0x0000002415247220 */ /* 0x002fe20000400000 */
[----:B------:R0:W1:Y:S02]  /*0990*/  MUFU.RCP R46, R20 ;  /* 0x00000014002e7308 */ /* 0x0000640000001000 */
[----:B0-----:R-:W0:Y:S01]  /*09a0*/  LDC.64 R20, c[0x0][0x260] ;  /* 0x00009800ff147b82 */ /* 0x001e220000000a00 */
[----:B-1----:R-:W-:Y:S01]  /*09b0*/  FMUL R39, R46, R39 ;  /* 0x000000272e277220 */ /* 0x002fe20000400000 */
[----:B------:R-:W-:Y:S02]  /*09c0*/  IMAD.MOV.U32 R7, RZ, RZ, RZ ;  /* 0x000000ffff077224 */ /* 0x000fe400078e00ff */
[----:B0-----:R-:W-:Y:S01]  /*09d0*/  IMAD.WIDE R46, R47, 0x4, R20 ;  /* 0x000000042f2e7825 */ /* 0x001fe200078e0214 */
[----:B------:R-:W-:-:S06]  /*09e0*/  CS2R R20, SRZ ;  /* 0x0000000000147805 */ /* 0x000fcc000001ff00 */
[----:B------:R-:W3:Y:S01]  /*09f0*/  @P3 LDG.E.64 R20, desc[UR4][R46.64] ;  /* 0x000000042e143981 */ /* 0x000ee2000c1e1b00 */
[----:B----4-:R-:W-:Y:S02]  /*0a00*/  SEL R2, R2, RZ, P3 ;  /* 0x000000ff02027207 */ /* 0x010fe40001800000 */
[----:B--2---:R-:W-:-:S03]  /*0a10*/  SEL R34, R34, RZ, P3 ;  /* 0x000000ff22227207 */ /* 0x004fc60001800000 */
[----:B------:R-:W-:Y:S02]  /*0a20*/  FADD R38, R2, 9.9999997473787516356e-06 ;  /* 0x3727c5ac02267421 */ /* 0x000fe40000000000 */
[----:B------:R-:W-:Y:S02]  /*0a30*/  FADD R48, R34, 9.9999997473787516356e-06 ;  /* 0x3727c5ac22307421 */ /* 0x000fe40000000000 */
[----:B------:R-:W0:Y:S08]  /*0a40*/  MUFU.SQRT R2, R38 ;  /* 0x0000002600027308 */ /* 0x000e300000002000 */
[----:B------:R1:W2:Y:S01]  /*0a50*/  MUFU.SQRT R34, R48 ;  /* 0x0000003000227308 */ /* 0x0002a20000002000 */
[----:B0-----:R-:W-:-:S02]  /*0a60*/  FSETP.GT.AND P6, PT, R2, 8.50705917302346158658e+37, PT ;  /* 0x7e8000000200780b */ /* 0x001fc40003fc4000 */
[----:B------:R-:W-:Y:S01]  /*0a70*/  FSETP.GEU.AND P4, PT, R2, 1.175494350822287508e-38, PT ;  /* 0x008000000200780b */ /* 0x000fe20003f8e000 */
[----:B-1----:R-:W0:Y:S01]  /*0a80*/  LDC.64 R48, c[0x0][0x210] ;  /* 0x00008400ff307b82 */ /* 0x002e220000000a00 */
[----:B--2---:R-:W-:Y:S02]  /*0a90*/  FSETP.GT.AND P5, PT, R34, 8.50705917302346158658e+37, PT ;  /* 0x7e8000002200780b */ /* 0x004fe40003fa4000 */
[----:B------:R-:W-:-:S07]  /*0aa0*/  FSEL R18, R33, 1, P6 ;  /* 0x3f80000021127808 */ /* 0x000fce0003000000 */
[----:B------:R-:W-:Y:S01]  /*0ab0*/  @P6 FMUL R2, R2, 0.25 ;  /* 0x3e80000002026820 */ /* 0x000fe20000400000 */
[C---:B------:R-:W-:Y:S02]  /*0ac0*/  FSETP.GEU.AND P6, PT, R34.reuse, 1.175494350822287508e-38, PT ;  /* 0x008000002200780b */ /* 0x040fe40003fce000 */
[----:B------:R-:W-:Y:S01]  /*0ad0*/  FSEL R33, R33, 1, P5 ;  /* 0x3f80000021217808 */ /* 0x000fe20002800000 */
[----:B------:R-:W-:Y:S01]  /*0ae0*/  @P5 FMUL R34, R34, 0.25 ;  /* 0x3e80000022225820 */ /* 0x000fe20000400000 */
[----:B------:R-:W-:-:S13]  /*0af0*/  ISETP.NE.AND P5, PT, R23, RZ, PT ;  /* 0x000000ff1700720c */ /* 0x000fda0003fa5270 */
[----:B------:R-:W-:Y:S01]  /*0b00*/  @!P5 FMUL R45, R45, 16777216 ;  /* 0x4b8000002d2dd820 */ /* 0x000fe20000400000 */
[----:B------:R-:W-:Y:S01]  /*0b10*/  @!P5 FMUL R40, R40, 16777216 ;  /* 0x4b8000002828d820 */ /* 0x000fe20000400000 */
[----:B------:R-:W-:Y:S02]  /*0b20*/  ISETP.NE.AND P5, PT, R22, RZ, PT ;  /* 0x000000ff1600720c */ /* 0x000fe40003fa5270 */
[----:B------:R-:W1:Y:S02]  /*0b30*/  LDC.64 R22, c[0x0][0x298] ;  /* 0x0000a600ff167b82 */ /* 0x000e640000000a00 */
[----:B------:R-:W2:Y:S09]  /*0b40*/  MUFU.RCP R45, R45 ;  /* 0x0000002d002d7308 */ /* 0x000eb20000001000 */
[----:B------:R-:W-:-:S06]  /*0b50*/  @!P5 FMUL R44, R44, 16777216 ;  /* 0x4b8000002c2cd820 */ /* 0x000fcc0000400000 */
[----:B------:R-:W4:Y:S01]  /*0b60*/  MUFU.RCP R44, R44 ;  /* 0x0000002c002c7308 */ /* 0x000f220000001000 */
[----:B-1----:R-:W-:-:S05]  /*0b70*/  IMAD.WIDE R22, R11, 0x4, R22 ;  /* 0x000000040b167825 */ /* 0x002fca00078e0216 */
[----:B------:R-:W5:Y:S01]  /*0b80*/  @P2 LDG.E.EL R37, desc[UR4][R22.64+-0x180] ;  /* 0xfffe800416252981 */ /* 0x000f62000c2e1900 */
[----:B------:R-:W-:Y:S01]  /*0b90*/  @!P5 FMUL R43, R43, 16777216 ;  /* 0x4b8000002b2bd820 */ /* 0x000fe20000400000 */
[----:B--2---:R-:W-:Y:S01]  /*0ba0*/  FMUL R40, R45, R40 ;  /* 0x000000282d287220 */ /* 0x004fe20000400000 */
[----:B------:R-:W-:Y:S01]  /*0bb0*/  SHF.R.S32.HI R45, RZ, 0x1f, R6 ;  /* 0x0000001fff2d7819 */ /* 0x000fe20000011406 */
[----:B------:R-:W-:Y:S02]  /*0bc0*/  IMAD.MOV.U32 R38, RZ, RZ, RZ ;  /* 0x000000ffff267224 */ /* 0x000fe400078e00ff */
[----:B----4-:R-:W-:Y:S01]  /*0bd0*/  FMUL R41, R44, R43 ;  /* 0x0000002b2c297220 */ /* 0x010fe20000400000 */
[----:B------:R-:W-:Y:S02]  /*0be0*/  LEA.HI R43, R24, R25, RZ, 0x7 ;  /* 0x00000019182b7211 */ /* 0x000fe400078f38ff */
[----:B------:R-:W-:Y:S01]  /*0bf0*/  LEA.HI R45, R45, R6, RZ, 0x2 ;  /* 0x000000062d2d7211 */ /* 0x000fe200078f10ff */
[----:B0-----:R-:W-:Y:S01]  /*0c00*/  IMAD.WIDE R48, R42, 0x4, R48 ;  /* 0x000000042a307825 */ /* 0x001fe200078e0230 */
[----:B------:R0:W2:Y:S01]  /*0c10*/  @P2 LDG.E.EL R38, desc[UR4][R22.64+-0x180] ;  /* 0xfffe800416262981 */ /* 0x0000a2000c2e1900 */
[----:B------:R-:W-:-:S02]  /*0c20*/  LOP3.LUT R42, R43, 0xffffff80, RZ, 0xc0, !PT ;  /* 0xffffff802b2a7812 */ /* 0x000fc400078ec0ff */
[----:B------:R-:W-:-:S05]  /*0c30*/  SHF.R.S32.HI R45, RZ, 0x2, R45 ;  /* 0x00000002ff2d7819 */ /* 0x000fca000001142d */
[----:B------:R-:W-:Y:S02]  /*0c40*/  IMAD.IADD R45, R45, 0x1, -R42 ;  /* 0x000000012d2d7824 */ /* 0x000fe400078e0a2a */
[----:B------:R-:W1:Y:S01]  /*0c50*/  LDC.64 R42, c[0x0][0x2a0] ;  /* 0x0000a800ff2a7b82 */ /* 0x000e620000000a00 */
[----:B------:R-:W-:-:S06]  /*0c60*/  CS2R R24, SRZ ;  /* 0x0000000000187805 */ /* 0x000fcc000001ff00 */
[----:B------:R1:W4:Y:S01]  /*0c70*/  @P1 LDG.E.64 R24, desc[UR4][R48.64] ;  /* 0x0000000430181981 */ /* 0x000322000c1e1b00 */
[----:B0-----:R-:W0:Y:S01]  /*0c80*/  LDC.64 R22, c[0x0][0x288] ;  /* 0x0000a200ff167b82 */ /* 0x001e220000000a00 */
[----:B-1----:R-:W-:-:S07]  /*0c90*/  IMAD.WIDE R48, R45, 0x4, R42 ;  /* 0x000000042d307825 */ /* 0x002fce00078e022a */
[----:B------:R-:W1:Y:S01]  /*0ca0*/  LDC.64 R42, c[0x0][0x2a8] ;  /* 0x0000aa00ff2a7b82 */ /* 0x000e620000000a00 */
[----:B0-----:R-:W-:Y:S01]  /*0cb0*/  IMAD.WIDE R50, R51, 0x4, R22 ;  /* 0x0000000433327825 */ /* 0x001fe200078e0216 */
[----:B------:R-:W-:-:S03]  /*0cc0*/  CS2R R22, SRZ ;  /* 0x0000000000167805 */ /* 0x000fc6000001ff00 */
[----:B------:R-:W-:-:S04]  /*0cd0*/  IMAD.WIDE R52, R11, 0x4, R52 ;  /* 0x000000040b347825 */ /* 0x000fc800078e0234 */
[----:B------:R-:W-:Y:S01]  /*0ce0*/  FADD R10, R10, -R5 ;  /* 0x800000050a0a7221 */ /* 0x000fe20000000000 */
[----:B------:R-:W4:Y:S01]  /*0cf0*/  @P2 LDG.E.64 R22, desc[UR4][R50.64] ;  /* 0x0000000432162981 */ /* 0x000f22000c1e1b00 */
[----:B------:R-:W-:Y:S02]  /*0d00*/  IMAD.MOV.U32 R5, RZ, RZ, RZ ;  /* 0x000000ffff057224 */ /* 0x000fe400078e00ff */
[----:B------:R-:W-:Y:S01]  /*0d10*/  @!P4 FMUL R2, R2, 16777216 ;  /* 0x4b8000000202c820 */ /* 0x000fe20000400000 */
[----:B------:R-:W4:Y:S01]  /*0d20*/  @P1 LDG.E.EL R7, desc[UR4][R52.64] ;  /* 0x0000000434071981 */ /* 0x000f22000c2e1900 */
[----:B------:R-:W-:Y:S02]  /*0d30*/  IMAD.MOV.U32 R44, RZ, RZ, RZ ;  /* 0x000000ffff2c7224 */ /* 0x000fe400078e00ff */
[----:B------:R0:W0:Y:S01]  /*0d40*/  MUFU.RCP R47, R2 ;  /* 0x00000002002f7308 */ /* 0x0000220000001000 */
[----:B------:R-:W-:Y:S01]  /*0d50*/  IMAD.MOV.U32 R46, RZ, RZ, RZ ;  /* 0x000000ffff2e7224 */ /* 0x000fe200078e00ff */
[----:B------:R-:W4:Y:S01]  /*0d60*/  @P1 LDG.E.EL R17, desc[UR4][R52.64] ;  /* 0x0000000434111981 */ /* 0x000f22000c2e1900 */
[----:B-1----:R-:W-:-:S03]  /*0d70*/  IMAD.WIDE R42, R45, 0x4, R42 ;  /* 0x000000042d2a7825 */ /* 0x002fc600078e022a */
[----:B------:R-:W4:Y:S01]  /*0d80*/  @P2 LDG.E.EL R44, desc[UR4][R48.64+-0x180] ;  /* 0xfffe8004302c2981 */ /* 0x000f22000c2e1900 */
[----:B0-----:R-:W-:-:S03]  /*0d90*/  IMAD.MOV.U32 R2, RZ, RZ, RZ ;  /* 0x000000ffff027224 */ /* 0x001fc600078e00ff */
[----:B------:R-:W4:Y:S04]  /*0da0*/  @P2 LDG.E.EL R5, desc[UR4][R42.64+-0x180] ;  /* 0xfffe80042a052981 */ /* 0x000f28000c2e1900 */
[----:B------:R0:W4:Y:S04]  /*0db0*/  @P2 LDG.E.EL R46, desc[UR4][R48.64+-0x180] ;  /* 0xfffe8004302e2981 */ /* 0x000128000c2e1900 */
[----:B------:R1:W4:Y:S01]  /*0dc0*/  @P2 LDG.E.EL R2, desc[UR4][R42.64+-0x180] ;  /* 0xfffe80042a022981 */ /* 0x000322000c2e1900 */
[----:B------:R-:W-:-:S06]  /*0dd0*/  @!P6 FMUL R34, R34, 16777216 ;  /* 0x4b8000002222e820 */ /* 0x000fcc0000400000 */
[----:B------:R-:W0:Y:S01]  /*0de0*/  MUFU.RCP R34, R34 ;  /* 0x0000002200227308 */ /* 0x000e220000001000 */
[----:B------:R-:W-:Y:S01]  /*0df0*/  @!P4 FMUL R18, R18, 16777216 ;  /* 0x4b8000001212c820 */ /* 0x000fe20000400000 */
[----:B------:R-:W-:-:S03]  /*0e00*/  @!P6 FMUL R33, R33, 16777216 ;  /* 0x4b8000002121e820 */ /* 0x000fc60000400000 */
[----:B------:R-:W-:Y:S01]  /*0e10*/  FMUL R18, R47, R18 ;  /* 0x000000122f127220 */ /* 0x000fe20000400000 */
[----:B0-----:R-:W-:Y:S01]  /*0e20*/  FMUL R33, R34, R33 ;  /* 0x0000002122217220 */ /* 0x001fe20000400000 */
[----:B------:R-:W-:Y:S02]  /*0e30*/  IMAD.MOV.U32 R45, RZ, RZ, 0x3e800000 ;  /* 0x3e800000ff2d7424 */ /* 0x000fe400078e00ff */
[----:B------:R-:W-:Y:S01]  /*0e40*/  FADD R15, R14, -R15 ;  /* 0x8000000f0e0f7221 */ /* 0x000fe20000000000 */
[----:B---3--:R-:W-:Y:S02]  /*0e50*/  SEL R14, R21, RZ, P3 ;  /* 0x000000ff150e7207 */ /* 0x008fe40001800000 */
[----:B-----5:R-:W-:Y:S02]  /*0e60*/  SEL R35, R35, RZ, P3 ;  /* 0x000000ff23237207 */ /* 0x020fe40001800000 */
[----:B------:R-:W-:Y:S02]  /*0e70*/  SEL R20, R20, RZ, P3 ;  /* 0x000000ff14147207 */ /* 0x000fe40001800000 */
[----:B------:R-:W-:Y:S01]  /*0e80*/  SEL R21, R31, RZ, P3 ;  /* 0x000000ff1f157207 */ /* 0x000fe20001800000 */
[----:B------:R-:W-:Y:S01]  /*0e90*/  FADD R14, R14, -R35 ;  /* 0x800000230e0e7221 */ /* 0x000fe20000000000 */
[----:B------:R-:W-:-:S03]  /*0ea0*/  FMUL R15, R40, R15 ;  /* 0x0000000f280f7220 */ /* 0x000fc60000400000 */
[----:B------:R-:W-:Y:S01]  /*0eb0*/  FADD R21, R20, -R21 ;  /* 0x8000001514157221 */ /* 0x000fe20000000000 */
[----:B------:R-:W-:Y:S01]  /*0ec0*/  SEL R31, R26, RZ, P3 ;  /* 0x000000ff1a1f7207 */ /* 0x000fe20001800000 */
[----:B------:R-:W-:Y:S01]  /*0ed0*/  FMUL R14, R33, R14 ;  /* 0x0000000e210e7220 */ /* 0x000fe20000400000 */
[----:B------:R-:W-:Y:S01]  /*0ee0*/  SEL R4, R4, RZ, P3 ;  /* 0x000000ff04047207 */ /* 0x000fe20001800000 */
[----:B------:R-:W-:Y:S01]  /*0ef0*/  FMUL R10, R41, R10 ;  /* 0x0000000a290a7220 */ /* 0x000fe20000400000 */
[----:B------:R-:W-:Y:S01]  /*0f00*/  SEL R29, R29, RZ, P3 ;  /* 0x000000ff1d1d7207 */ /* 0x000fe20001800000 */
[----:B------:R-:W-:Y:S01]  /*0f10*/  FMUL R18, R18, R21 ;  /* 0x0000001512127220 */ /* 0x000fe20000400000 */
[----:B------:R-:W-:Y:S02]  /*0f20*/  SEL R28, R28, RZ, P3 ;  /* 0x000000ff1c1c7207 */ /* 0x000fe40001800000 */
[----:B------:R-:W-:Y:S02]  /*0f30*/  SEL R16, R16, RZ, P2 ;  /* 0x000000ff10107207 */ /* 0x000fe40001000000 */
[----:B------:R-:W-:Y:S01]  /*0f40*/  SEL R21, R19, RZ, P2 ;  /* 0x000000ff13157207 */ /* 0x000fe20001000000 */
[----:B------:R-:W-:Y:S01]  /*0f50*/  FFMA R27, R32, R10, R27 ;  /* 0x0000000a201b7223 */ /* 0x000fe2000000001b */
[----:B------:R-:W-:Y:S01]  /*0f60*/  FFMA R3, R30, R15, R3 ;  /* 0x0000000f1e037223 */ /* 0x000fe20000000003 */
[----:B------:R-:W-:Y:S01]  /*0f70*/  FFMA R4, R31, R14, R4 ;  /* 0x0000000e1f047223 */ /* 0x000fe20000000004 */
[----:B------:R-:W-:Y:S01]  /*0f80*/  FFMA R10, R29, R18, R28 ;  /* 0x000000121d0a7223 */ /* 0x000fe2000000001c */
[----:B------:R-:W0:Y:S02]  /*0f90*/  LDC.64 R14, c[0x0][0x2b0] ;  /* 0x0000ac00ff0e7b82 */ /* 0x000e240000000a00 */
[----:B0-----:R-:W-:Y:S01]  /*0fa0*/  IMAD.WIDE R14, R6, 0x4, R14 ;  /* 0x00000004060e7825 */ /* 0x001fe200078e020e */
[----:B------:R-:W-:-:S05]  /*0fb0*/  SEL R37, R37, RZ, P2 ;  /* 0x000000ff25257207 */ /* 0x000fca0001000000 */
[----:B------:R-:W-:-:S04]  /*0fc0*/  FADD R47, R37, 9.9999997473787516356e-06 ;  /* 0x3727c5ac252f7421 */ /* 0x000fc80000000000 */
[----:B------:R-:W0:Y:S01]  /*0fd0*/  MUFU.SQRT R34, R47 ;  /* 0x0000002f00227308 */ /* 0x000e220000002000 */
[----:B--2---:R-:W-:-:S05]  /*0fe0*/  SEL R38, R38, RZ, P2 ;  /* 0x000000ff26267207 */ /* 0x004fca0001000000 */
[----:B------:R-:W-:-:S04]  /*0ff0*/  FADD R48, R38, 9.9999997473787516356e-06 ;  /* 0x3727c5ac26307421 */ /* 0x000fc80000000000 */
[----:B-1----:R-:W1:Y:S01]  /*1000*/  MUFU.SQRT R42, R48 ;  /* 0x00000030002a7308 */ /* 0x002e620000002000 */
[C---:B0-----:R-:W-:Y:S02]  /*1010*/  FSETP.GT.AND P5, PT, R34.reuse, 8.50705917302346158658e+37, PT ;  /* 0x7e8000002200780b */ /* 0x041fe40003fa4000 */
[----:B------:R-:W-:Y:S02]  /*1020*/  FSETP.GEU.AND P4, PT, R34, 1.175494350822287508e-38, PT ;  /* 0x008000002200780b */ /* 0x000fe40003f8e000 */
[----:B------:R-:W-:-:S09]  /*1030*/  FSEL R37, R45, 1, P5 ;  /* 0x3f8000002d257808 */ /* 0x000fd20002800000 */
[----:B------:R-:W-:Y:S01]  /*1040*/  @P5 FMUL R34, R34, 0.25 ;  /* 0x3e80000022225820 */ /* 0x000fe20000400000 */
[C---:B-1----:R-:W-:Y:S02]  /*1050*/  FSETP.GT.AND P5, PT, R42.reuse, 8.50705917302346158658e+37, PT ;  /* 0x7e8000002a00780b */ /* 0x042fe40003fa4000 */
[----:B------:R-:W-:Y:S01]  /*1060*/  FSETP.GEU.AND P6, PT, R42, 1.175494350822287508e-38, PT ;  /* 0x008000002a00780b */ /* 0x000fe20003fce000 */
[----:B------:R-:W-:-:S10]  /*1070*/  @!P4 FMUL R34, R34, 16777216 ;  /* 0x4b8000002222c820 */ /* 0x000fd40000400000 */
[----:B------:R-:W-:Y:S01]  /*1080*/  @P5 FMUL R42, R42, 0.25 ;  /* 0x3e8000002a2a5820 */ /* 0x000fe20000400000 */
[----:B------:R-:W0:Y:S03]  /*1090*/  MUFU.RCP R34, R34 ;  /* 0x0000002200227308 */ /* 0x000e260000001000 */
[----:B------:R-:W-:-:S05]  /*10a0*/  @!P6 FMUL R42, R42, 16777216 ;  /* 0x4b8000002a2ae820 */ /* 0x000fca0000400000 */
[----:B------:R-:W1:Y:S01]  /*10b0*/  MUFU.RCP R43, R42 ;  /* 0x0000002a002b7308 */ /* 0x000e620000001000 */
[----:B------:R-:W-:Y:S02]  /*10c0*/  FSEL R38, R45, 1, P5 ;  /* 0x3f8000002d267808 */ /* 0x000fe40002800000 */
[----:B----4-:R-:W-:Y:S01]  /*10d0*/  SEL R23, R23, RZ, P2 ;  /* 0x000000ff17177207 */ /* 0x010fe20001000000 */
[----:B------:R-:W-:Y:S01]  /*10e0*/  @!P4 FMUL R37, R37, 16777216 ;  /* 0x4b8000002525c820 */ /* 0x000fe20000400000 */
[----:B------:R-:W-:Y:S01]  /*10f0*/  SEL R22, R22, RZ, P2 ;  /* 0x000000ff16167207 */ /* 0x000fe20001000000 */
[----:B------:R-:W-:Y:S01]  /*1100*/  @!P6 FMUL R38, R38, 16777216 ;  /* 0x4b8000002626e820 */ /* 0x000fe20000400000 */
[----:B------:R-:W-:Y:S01]  /*1110*/  SEL R19, R7, RZ, P1 ;  /* 0x000000ff07137207 */ /* 0x000fe20000800000 */
[----:B------:R-:W-:Y:S01]  /*1120*/  FADD R7, R23, -R16 ;  /* 0x8000001017077221 */ /* 0x000fe20000000000 */
[----:B0-----:R-:W-:Y:S01]  /*1130*/  FMUL R37, R34, R37 ;  /* 0x0000002522257220 */ /* 0x001fe20000400000 */
[----:B------:R-:W-:Y:S01]  /*1140*/  SEL R18, R25, RZ, P1 ;  /* 0x000000ff19127207 */ /* 0x000fe20000800000 */
[----:B------:R-:W-:Y:S01]  /*1150*/  FADD R16, R22, -R21 ;  /* 0x8000001516107221 */ /* 0x000fe20000000000 */
[----:B-1----:R-:W-:Y:S01]  /*1160*/  FMUL R38, R43, R38 ;  /* 0x000000262b267220 */ /* 0x002fe20000400000 */
[----:B------:R-:W-:-:S02]  /*1170*/  SEL R20, R5, RZ, P2 ;  /* 0x000000ff05147207 */ /* 0x000fc40001000000 */
[----:B------:R-:W-:Y:S01]  /*1180*/  FMUL R5, R16, R37 ;  /* 0x0000002510057220 */ /* 0x000fe20000400000 */
[----:B------:R-:W-:Y:S01]  /*1190*/  FADD R18, R18, -R19 ;  /* 0x8000001312127221 */ /* 0x000fe20000000000 */
[----:B------:R-:W-:Y:S01]  /*11a0*/  SEL R16, R9, RZ, P1 ;  /* 0x000000ff09107207 */ /* 0x000fe20000800000 */
[----:B------:R-:W-:Y:S01]  /*11b0*/  FMUL R19, R7, R38 ;  /* 0x0000002607137220 */ /* 0x000fe20000400000 */
[----:B------:R-:W-:Y:S02]  /*11c0*/  SEL R9, R12, RZ, P1 ;  /* 0x000000ff0c097207 */ /* 0x000fe40000800000 */
[----:B------:R-:W-:Y:S02]  /*11d0*/  SEL R24, R24, RZ, P1 ;  /* 0x000000ff18187207 */ /* 0x000fe40000800000 */
[----:B------:R-:W-:Y:S02]  /*11e0*/  SEL R17, R17, RZ, P1 ;  /* 0x000000ff11117207 */ /* 0x000fe40000800000 */
[----:B------:R-:W-:-:S02]  /*11f0*/  SEL R7, R8, RZ, P1 ;  /* 0x000000ff08077207 */ /* 0x000fc40000800000 */
[----:B------:R-:W-:Y:S02]  /*1200*/  SEL R12, R13, RZ, P1 ;  /* 0x000000ff0d0c7207 */ /* 0x000fe40000800000 */
[----:B------:R-:W-:Y:S02]  /*1210*/  ISETP.GE.AND P1, PT, R6, 0x800, PT ;  /* 0x000008000600780c */ /* 0x000fe40003f26270 */
[----:B------:R-:W-:Y:S02]  /*1220*/  SEL R44, R44, RZ, P2 ;  /* 0x000000ff2c2c7207 */ /* 0x000fe40001000000 */
[----:B------:R-:W-:Y:S02]  /*1230*/  SEL R46, R46, RZ, P2 ;  /* 0x000000ff2e2e7207 */ /* 0x000fe40001000000 */
[----:B------:R-:W-:Y:S02]  /*1240*/  SEL R2, R2, RZ, P2 ;  /* 0x000000ff02027207 */ /* 0x000fe40001000000 */
[----:B------:R-:W-:Y:S01]  /*1250*/  ISETP.GE.AND P4, PT, R11, 0x20, PT ;  /* 0x000000200b00780c */ /* 0x000fe20003f86270 */
[----:B------:R-:W-:Y:S01]  /*1260*/  FADD R17, R24, -R17 ;  /* 0x8000001118117221 */ /* 0x000fe20000000000 */
[----:B------:R-:W-:Y:S01]  /*1270*/  FFMA R5, R5, R44, R20 ;  /* 0x0000002c05057223 */ /* 0x000fe20000000014 */
[----:B------:R-:W-:Y:S01]  /*1280*/  FFMA R2, R19, R46, R2 ;  /* 0x0000002e13027223 */ /* 0x000fe20000000002 */
[----:B------:R-:W-:Y:S01]  /*1290*/  ISETP.GT.AND P6, PT, R11, 0x5f, PT ;  /* 0x0000005f0b00780c */ /* 0x000fe20003fc4270 */
[----:B------:R-:W-:Y:S01]  /*12a0*/  FMUL R18, R39, R18 ;  /* 0x0000001227127220 */ /* 0x000fe20000400000 */
[----:B------:R-:W-:Y:S01]  /*12b0*/  FMUL R17, R36, R17 ;  /* 0x0000001124117220 */ /* 0x000fe20000400000 */
[----:B------:R-:W-:-:S02]  /*12c0*/  ISETP.NE.AND P5, PT, R0, 0x20, PT ;  /* 0x000000200000780c */ /* 0x000fc40003fa5270 */
[----:B------:R-:W-:Y:S02]  /*12d0*/  @P0 FSEL R10, R5, RZ, P6 ;  /* 0x000000ff050a0208 */ /* 0x000fe40003000000 */
[----:B------:R-:W-:Y:S01]  /*12e0*/  @P0 FSEL R4, R2, RZ, P6 ;  /* 0x000000ff02040208 */ /* 0x000fe20003000000 */
[----:B------:R-:W-:Y:S01]  /*12f0*/  FFMA R8, R16, R17, R7 ;  /* 0x0000001110087223 */ /* 0x000fe20000000007 */
[----:B------:R-:W-:Y:S01]  /*1300*/  FFMA R9, R9, R18, R12 ;  /* 0x0000001209097223 */ /* 0x000fe2000000000c */
[----:B------:R-:W-:Y:S02]  /*1310*/  @P4 FSEL R8, R3, R10, !P5 ;  /* 0x0000000a03084208 */ /* 0x000fe40006800000 */
[----:B------:R-:W-:Y:S01]  /*1320*/  @P4 FSEL R9, R27, R4, !P5 ;  /* 0x000000041b094208 */ /* 0x000fe20006800000 */
[----:B------:R-:W-:Y:S06]  /*1330*/  @P1 EXIT ;  /* 0x000000000000194d */ /* 0x000fec0003800000 */
[----:B------:R-:W-:Y:S01]  /*1340*/  STG.E.64 desc[UR4][R14.64], R8 ;  /* 0x000000080e007986 */ /* 0x000fe2000c101b04 */
[----:B------:R-:W-:Y:S05]  /*1350*/  EXIT ;  /* 0x000000000000794d */ /* 0x000fea0003800000 */
.L_x_0:
[----:B------:R-:W-:-:S00]  /*1360*/  BRA `(.L_x_0) ;  /* 0xfffffffc00fc7947 */ /* 0x000fc0000383ffff */
[----:B------:R-:W-:-:S00]  /*1370*/  NOP ;  /* 0x0000000000007918 */ /* 0x000fc00000000000 */
        /* <DEDUP_REMOVED lines=8> */
.L_x_1:


//--------------------- .nv.global.init           --------------------------
	.section	.nv.global.init,"aw",@progbits
.nv.global.init:
	.type		_$_str,@object
	.size		_$_str,(_$_str_$_2 - _$_str)
_$_str:
        /*0000*/ 	.byte	0x5f, 0x5f, 0x43, 0x55, 0x44, 0x41, 0x5f, 0x46, 0x54, 0x5a, 0x00
	.type		_$_str_$_2,@object
	.size		_$_str_$_2,(.L_1 - _$_str_$_2)
_$_str_$_2:
        /*000b*/ 	.byte	0x5f, 0x5f, 0x43, 0x55, 0x44, 0x41, 0x5f, 0x50, 0x52, 0x45, 0x43, 0x5f, 0x53, 0x51, 0x52, 0x54
        /*001b*/ 	.byte	0x00
.L_1:


//--------------------- .nv.constant0.triton_poi_fused_cat_12 --------------------------
	.section	.nv.constant0.triton_poi_fused_cat_12,"a",@progbits
	.sectionflags	@""
	.align	4
.nv.constant0.triton_poi_fused_cat_12:
	.zero		700
